	.headerflags	@"EF_CUDA_TEXMODE_UNIFIED EF_CUDA_64BIT_ADDRESS EF_CUDA_ACCELERATORS EF_CUDA_SM90 EF_CUDA_VIRTUAL_SM(EF_CUDA_SM90)"
	.elftype	@"ET_EXEC"


//--------------------- .nv.info                  --------------------------
	.section	.nv.info,"",@"SHT_CUDA_INFO"
	.align	4


	//----- nvinfo : EIATTR_REGCOUNT
	.align		4
        /*0000*/ 	.byte	0x04, 0x2f
        /*0002*/ 	.short	(.L_2 - .L_1)
	.align		4
.L_1:
        /*0004*/ 	.word	index@(triton_per_fused__native_batch_norm_legit_add_convolution_repeat_12)
        /*0008*/ 	.word	0x00000020


	//----- nvinfo : EIATTR_MIN_STACK_SIZE
	.align		4
.L_2:
        /*000c*/ 	.byte	0x04, 0x12
        /*000e*/ 	.short	(.L_4 - .L_3)
	.align		4
.L_3:
        /*0010*/ 	.word	index@(triton_per_fused__native_batch_norm_legit_add_convolution_repeat_12)
        /*0014*/ 	.word	0x00000000


	//----- nvinfo : EIATTR_FRAME_SIZE
	.align		4
.L_4:
        /*0018*/ 	.byte	0x04, 0x11
        /*001a*/ 	.short	(.L_6 - .L_5)
	.align		4
.L_5:
        /*001c*/ 	.word	index@(triton_per_fused__native_batch_norm_legit_add_convolution_repeat_12)
        /*0020*/ 	.word	0x00000000


	//----- nvinfo : EIATTR_MIN_STACK_SIZE
	.align		4
.L_6:
        /*0024*/ 	.byte	0x04, 0x12
        /*0026*/ 	.short	(.L_8 - .L_7)
	.align		4
.L_7:
        /*0028*/ 	.word	index@(triton_per_fused__native_batch_norm_legit_add_convolution_repeat_12)
        /*002c*/ 	.word	0x00000000
.L_8:


//--------------------- .nv.info.triton_per_fused__native_batch_norm_legit_add_convolution_repeat_12 --------------------------
	.section	.nv.info.triton_per_fused__native_batch_norm_legit_add_convolution_repeat_12,"",@"SHT_CUDA_INFO"
	.sectionflags	@""
	.align	4


	//----- nvinfo : EIATTR_CUDA_API_VERSION
	.align		4
        /*0000*/ 	.byte	0x04, 0x37
        /*0002*/ 	.short	(.L_10 - .L_9)
.L_9:
        /*0004*/ 	.word	0x0000007c


	//----- nvinfo : EIATTR_KPARAM_INFO
	.align		4
.L_10:
        /*0008*/ 	.byte	0x04, 0x17
        /*000a*/ 	.short	(.L_12 - .L_11)
.L_11:
        /*000c*/ 	.word	0x00000000
        /*0010*/ 	.short	0x0009
        /*0012*/ 	.short	0x0044
        /*0014*/ 	.byte	0x00, 0xf0, 0x11, 0x00


	//----- nvinfo : EIATTR_KPARAM_INFO
	.align		4
.L_12:
        /*0018*/ 	.byte	0x04, 0x17
        /*001a*/ 	.short	(.L_14 - .L_13)
.L_13:
        /*001c*/ 	.word	0x00000000
        /*0020*/ 	.short	0x0008
        /*0022*/ 	.short	0x0040
        /*0024*/ 	.byte	0x00, 0xf0, 0x11, 0x00


	//----- nvinfo : EIATTR_KPARAM_INFO
	.align		4
.L_14:
        /*0028*/ 	.byte	0x04, 0x17
        /*002a*/ 	.short	(.L_16 - .L_15)
.L_15:
        /*002c*/ 	.word	0x00000000
        /*0030*/ 	.short	0x0007
        /*0032*/ 	.short	0x0038
        /*0034*/ 	.byte	0x00, 0xf4, 0x21, 0x00


	//----- nvinfo : EIATTR_KPARAM_INFO
	.align		4
.L_16:
        /*0038*/ 	.byte	0x04, 0x17
        /*003a*/ 	.short	(.L_18 - .L_17)
.L_17:
        /*003c*/ 	.word	0x00000000
        /*0040*/ 	.short	0x0006
        /*0042*/ 	.short	0x0030
        /*0044*/ 	.byte	0x00, 0xf4, 0x21, 0x00


	//----- nvinfo : EIATTR_KPARAM_INFO
	.align		4
.L_18:
        /*0048*/ 	.byte	0x04, 0x17
        /*004a*/ 	.short	(.L_20 - .L_19)
.L_19:
        /*004c*/ 	.word	0x00000000
        /*0050*/ 	.short	0x0005
        /*0052*/ 	.short	0x0028
        /*0054*/ 	.byte	0x00, 0xf4, 0x21, 0x00


	//----- nvinfo : EIATTR_KPARAM_INFO
	.align		4
.L_20:
        /*0058*/ 	.byte	0x04, 0x17
        /*005a*/ 	.short	(.L_22 - .L_21)
.L_21:
        /*005c*/ 	.word	0x00000000
        /*0060*/ 	.short	0x0004
        /*0062*/ 	.short	0x0020
        /*0064*/ 	.byte	0x00, 0xf4, 0x21, 0x00


	//----- nvinfo : EIATTR_KPARAM_INFO
	.align		4
.L_22:
        /*0068*/ 	.byte	0x04, 0x17
        /*006a*/ 	.short	(.L_24 - .L_23)
.L_23:
        /*006c*/ 	.word	0x00000000
        /*0070*/ 	.short	0x0003
        /*0072*/ 	.short	0x0018
        /*0074*/ 	.byte	0x00, 0xf4, 0x21, 0x00


	//----- nvinfo : EIATTR_KPARAM_INFO
	.align		4
.L_24:
        /*0078*/ 	.byte	0x04, 0x17
        /*007a*/ 	.short	(.L_26 - .L_25)
.L_25:
        /*007c*/ 	.word	0x00000000
        /*0080*/ 	.short	0x0002
        /*0082*/ 	.short	0x0010
        /*0084*/ 	.byte	0x00, 0xf4, 0x21, 0x00


	//----- nvinfo : EIATTR_KPARAM_INFO
	.align		4
.L_26:
        /*0088*/ 	.byte	0x04, 0x17
        /*008a*/ 	.short	(.L_28 - .L_27)
.L_27:
        /*008c*/ 	.word	0x00000000
        /*0090*/ 	.short	0x0001
        /*0092*/ 	.short	0x0008
        /*0094*/ 	.byte	0x00, 0xf4, 0x21, 0x00


	//----- nvinfo : EIATTR_KPARAM_INFO
	.align		4
.L_28:
        /*0098*/ 	.byte	0x04, 0x17
        /*009a*/ 	.short	(.L_30 - .L_29)
.L_29:
        /*009c*/ 	.word	0x00000000
        /*00a0*/ 	.short	0x0000
        /*00a2*/ 	.short	0x0000
        /*00a4*/ 	.byte	0x00, 0xf4, 0x21, 0x00


	//----- nvinfo : EIATTR_SPARSE_MMA_MASK
	.align		4
.L_30:
        /*00a8*/ 	.byte	0x03, 0x50
        /*00aa*/ 	.short	0x0000


	//----- nvinfo : EIATTR_MAXREG_COUNT
	.align		4
        /*00ac*/ 	.byte	0x03, 0x1b
        /*00ae*/ 	.short	0x00ff


	//----- nvinfo : EIATTR_COOP_GROUP_MASK_REGIDS
	.align		4
        /*00b0*/ 	.byte	0x04, 0x29
        /*00b2*/ 	.short	(.L_32 - .L_31)


	//   ....[0]....
.L_31:
        /*00b4*/ 	.word	0xffffffff


	//   ....[1]....
        /*00b8*/ 	.word	0xffffffff


	//   ....[2]....
        /*00bc*/ 	.word	0xffffffff


	//   ....[3]....
        /*00c0*/ 	.word	0xffffffff


	//   ....[4]....
        /*00c4*/ 	.word	0xffffffff


	//   ....[5]....
        /*00c8*/ 	.word	0xffffffff


	//   ....[6]....
        /*00cc*/ 	.word	0xffffffff


	//   ....[7]....
        /*00d0*/ 	.word	0xffffffff


	//   ....[8]....
        /*00d4*/ 	.word	0xffffffff


	//   ....[9]....
        /*00d8*/ 	.word	0xffffffff


	//   ....[10]....
        /*00dc*/ 	.word	0xffffffff


	//   ....[11]....
        /*00e0*/ 	.word	0xffffffff


	//----- nvinfo : EIATTR_COOP_GROUP_INSTR_OFFSETS
	.align		4
.L_32:
        /*00e4*/ 	.byte	0x04, 0x28
        /*00e6*/ 	.short	(.L_34 - .L_33)


	//   ....[0]....
.L_33:
        /*00e8*/ 	.word	0x00000220


	//   ....[1]....
        /*00ec*/ 	.word	0x00000250


	//   ....[2]....
        /*00f0*/ 	.word	0x00000270


	//   ....[3]....
        /*00f4*/ 	.word	0x00000290


	//   ....[4]....
        /*00f8*/ 	.word	0x000002c0


	//   ....[5]....
        /*00fc*/ 	.word	0x00000380


	//   ....[6]....
        /*0100*/ 	.word	0x00000470


	//   ....[7]....
        /*0104*/ 	.word	0x00000490


	//   ....[8]....
        /*0108*/ 	.word	0x000004b0


	//   ....[9]....
        /*010c*/ 	.word	0x000004d0


	//   ....[10]....
        /*0110*/ 	.word	0x000004f0


	//   ....[11]....
        /*0114*/ 	.word	0x00000550


	//----- nvinfo : EIATTR_EXIT_INSTR_OFFSETS
	.align		4
.L_34:
        /*0118*/ 	.byte	0x04, 0x1c
        /*011a*/ 	.short	(.L_36 - .L_35)


	//   ....[0]....
.L_35:
        /*011c*/ 	.word	0x00000760


	//   ....[1]....
        /*0120*/ 	.word	0x00000780


	//----- nvinfo : EIATTR_REQNTID
	.align		4
.L_36:
        /*0124*/ 	.byte	0x04, 0x10
        /*0126*/ 	.short	(.L_38 - .L_37)
.L_37:
        /*0128*/ 	.word	0x00000040
        /*012c*/ 	.word	0x00000001
        /*0130*/ 	.word	0x00000001


	//----- nvinfo : EIATTR_CBANK_PARAM_SIZE
	.align		4
.L_38:
        /*0134*/ 	.byte	0x03, 0x19
        /*0136*/ 	.short	0x0048


	//----- nvinfo : EIATTR_PARAM_CBANK
	.align		4
        /*0138*/ 	.byte	0x04, 0x0a
        /*013a*/ 	.short	(.L_40 - .L_39)
	.align		4
.L_39:
        /*013c*/ 	.word	index@(.nv.constant0.triton_per_fused__native_batch_norm_legit_add_convolution_repeat_12)
        /*0140*/ 	.short	0x0210
        /*0142*/ 	.short	0x0048


	//----- nvinfo : EIATTR_SW_WAR
	.align		4
.L_40:
        /*0144*/ 	.byte	0x04, 0x36
        /*0146*/ 	.short	(.L_42 - .L_41)
.L_41:
        /*0148*/ 	.word	0x00000008
.L_42:


//--------------------- .nv.callgraph             --------------------------
	.section	.nv.callgraph,"",@"SHT_CUDA_CALLGRAPH"
	.align	4
	.sectionentsize	8
	.align		4
        /*0000*/ 	.word	0x00000000
	.align		4
        /*0004*/ 	.word	0xffffffff
	.align		4
        /*0008*/ 	.word	0x00000000
	.align		4
        /*000c*/ 	.word	0xfffffffe
	.align		4
        /*0010*/ 	.word	0x00000000
	.align		4
        /*0014*/ 	.word	0xfffffffd
	.align		4
        /*0018*/ 	.word	0x00000000
	.align		4
        /*001c*/ 	.word	0xfffffffc


//--------------------- .nv.constant4             --------------------------
	.section	.nv.constant4,"a",@progbits
	.align	8
	.align		8
.nv.constant4:
        /*0000*/ 	.dword	_$_str


//--------------------- .text.triton_per_fused__native_batch_norm_legit_add_convolution_repeat_12 --------------------------
	.section	.text.triton_per_fused__native_batch_norm_legit_add_convolution_repeat_12,"ax",@progbits
	.sectionflags	@"SHF_BARRIERS=1"
	.align	128
        .global         triton_per_fused__native_batch_norm_legit_add_convolution_repeat_12
        .type           triton_per_fused__native_batch_norm_legit_add_convolution_repeat_12,@function
        .size           triton_per_fused__native_batch_norm_legit_add_convolution_repeat_12,(.L_x_1 - triton_per_fused__native_batch_norm_legit_add_convolution_repeat_12)
        .other          triton_per_fused__native_batch_norm_legit_add_convolution_repeat_12,@"STO_CUDA_ENTRY STV_DEFAULT"
triton_per_fused__native_batch_norm_legit_add_convolution_repeat_12:
.text.triton_per_fused__native_batch_norm_legit_add_convolution_repeat_12:
[----:B------:R-:W0:Y:S01]  /*0000*/  LDC R1, c[0x0][0x28] ;  /* 0x00000a00ff017b82 */ /* 0x000e220000000800 */
[----:B------:R-:W1:Y:S07]  /*0010*/  S2R R19, SR_CTAID.X ;  /* 0x0000000000137919 */ /* 0x000e6e0000002500 */
[----:B------:R-:W2:Y:S01]  /*0020*/  LDC.64 R2, c[0x0][0x228] ;  /* 0x00008a00ff027b82 */ /* 0x000ea20000000a00 */
[----:B------:R-:W-:Y:S01]  /*0030*/  ULDC.64 UR6, c[0x0][0x208] ;  /* 0x0000820000067ab9 */ /* 0x000fe20000000a00 */
[----:B------:R-:W3:Y:S06]  /*0040*/  S2R R23, SR_TID.X ;  /* 0x0000000000177919 */ /* 0x000eec0000002100 */
[----:B------:R-:W4:Y:S08]  /*0050*/  LDC.64 R16, c[0x0][0x210] ;  /* 0x00008400ff107b82 */ /* 0x000f300000000a00 */
[----:B------:R-:W5:Y:S08]  /*0060*/  S2UR UR5, SR_CgaCtaId ;  /* 0x00000000000579c3 */ /* 0x000f700000008800 */
[----:B------:R-:W5:Y:S01]  /*0070*/  LDC.64 R24, c[0x0][0x230] ;  /* 0x00008c00ff187b82 */ /* 0x000f620000000a00 */
[----:B-1----:R-:W-:-:S07]  /*0080*/  SHF.R.S32.HI R0, RZ, 0x1f, R19 ;  /* 0x0000001fff007819 */ /* 0x002fce0000011413 */
[----:B------:R-:W1:Y:S01]  /*0090*/  LDC.64 R20, c[0x0][0x220] ;  /* 0x00008800ff147b82 */ /* 0x000e620000000a00 */
[----:B------:R-:W-:Y:S02]  /*00a0*/  LEA.HI R4, R0, R19, RZ, 0x7 ;  /* 0x0000001300047211 */ /* 0x000fe400078f38ff */
[----:B---3--:R-:W-:Y:S02]  /*00b0*/  SHF.L.U32 R12, R23, 0x2, RZ ;  /* 0x00000002170c7819 */ /* 0x008fe400000006ff */
[----:B------:R-:W-:Y:S02]  /*00c0*/  LOP3.LUT R4, R4, 0xffffff80, RZ, 0xc0, !PT ;  /* 0xffffff8004047812 */ /* 0x000fe400078ec0ff */
[----:B------:R-:W-:Y:S02]  /*00d0*/  LOP3.LUT R0, R12, 0xfc, RZ, 0xc0, !PT ;  /* 0x000000fc0c007812 */ /* 0x000fe400078ec0ff */
[----:B------:R-:W-:Y:S02]  /*00e0*/  IADD3 R11, -R4, R19, RZ ;  /* 0x00000013040b7210 */ /* 0x000fe40007ffe1ff */
[----:B------:R-:W-:-:S03]  /*00f0*/  LEA R9, R19, R0, 0x8 ;  /* 0x0000000013097211 */ /* 0x000fc600078e40ff */
[----:B--2---:R-:W-:-:S04]  /*0100*/  IMAD.WIDE R2, R11, 0x4, R2 ;  /* 0x000000040b027825 */ /* 0x004fc800078e0202 */
[----:B----4-:R-:W-:Y:S02]  /*0110*/  IMAD.WIDE R16, R9, 0x4, R16 ;  /* 0x0000000409107825 */ /* 0x010fe400078e0210 */
[----:B------:R-:W2:Y:S04]  /*0120*/  LDG.E.EL R2, desc[UR6][R2.64] ;  /* 0x0000000602027981 */ /* 0x000ea8000c2e1900 */
[----:B------:R-:W2:Y:S01]  /*0130*/  LDG.E.128 R4, desc[UR6][R16.64] ;  /* 0x0000000610047981 */ /* 0x000ea2000c1e1d00 */
[----:B------:R-:W-:Y:S01]  /*0140*/  LOP3.LUT P1, RZ, R23, 0x1f, RZ, 0xc0, !PT ;  /* 0x0000001f17ff7812 */ /* 0x000fe2000782c0ff */
[----:B------:R-:W-:Y:S02]  /*0150*/  UMOV UR4, 0x400 ;  /* 0x0000040000047882 */ /* 0x000fe40000000000 */
[----:B-----5:R-:W-:Y:S01]  /*0160*/  UPRMT UR4, UR5, 0x654, UR4 ;  /* 0x0000065405047896 */ /* 0x020fe20008000004 */
[----:B0-----:R-:W-:-:S04]  /*0170*/  IMAD.WIDE R24, R11, 0x4, R24 ;  /* 0x000000040b187825 */ /* 0x001fc800078e0218 */
[----:B-1----:R-:W-:Y:S02]  /*0180*/  IMAD.WIDE R20, R11, 0x4, R20 ;  /* 0x000000040b147825 */ /* 0x002fe400078e0214 */
[----:B------:R-:W3:Y:S01]  /*0190*/  LDG.E.EL R25, desc[UR6][R24.64] ;  /* 0x0000000618197981 */ /* 0x000ee2000c2e1900 */
[----:B------:R-:W-:Y:S01]  /*01a0*/  ISETP.GE.AND P2, PT, R23, 0x2, PT ;  /* 0x000000021700780c */ /* 0x000fe20003f46270 */
[--C-:B--2---:R-:W-:Y:S01]  /*01b0*/  FADD R4, R4, R2.reuse ;  /* 0x0000000204047221 */ /* 0x104fe20000000000 */
[--C-:B------:R-:W-:Y:S01]  /*01c0*/  FADD R5, R5, R2.reuse ;  /* 0x0000000205057221 */ /* 0x100fe20000000000 */
[----:B------:R-:W-:-:S03]  /*01d0*/  FADD R6, R6, R2 ;  /* 0x0000000206067221 */ /* 0x000fc60000000000 */
[----:B------:R-:W-:Y:S01]  /*01e0*/  FADD R15, R4, R5 ;  /* 0x00000005040f7221 */ /* 0x000fe20000000000 */
[----:B------:R-:W-:-:S03]  /*01f0*/  FADD R7, R7, R2 ;  /* 0x0000000207077221 */ /* 0x000fc60000000000 */
[----:B------:R-:W-:-:S04]  /*0200*/  FADD R0, R6, R15 ;  /* 0x0000000f06007221 */ /* 0x000fc80000000000 */
[----:B------:R-:W-:-:S05]  /*0210*/  FADD R0, R7, R0 ;  /* 0x0000000007007221 */ /* 0x000fca0000000000 */
[----:B------:R-:W0:Y:S02]  /*0220*/  SHFL.BFLY PT, R15, R0, 0x10, 0x1f ;  /* 0x0e001f00000f7f89 */ /* 0x000e2400000e0000 */
[----:B0-----:R-:W-:Y:S02]  /*0230*/  FADD R15, R0, R15 ;  /* 0x0000000f000f7221 */ /* 0x001fe40000000000 */
[----:B------:R0:W3:Y:S04]  /*0240*/  LDG.E.EL R0, desc[UR6][R20.64] ;  /* 0x0000000614007981 */ /* 0x0000e8000c2e1900 */
[----:B------:R-:W1:Y:S02]  /*0250*/  SHFL.BFLY PT, R8, R15, 0x8, 0x1f ;  /* 0x0d001f000f087f89 */ /* 0x000e6400000e0000 */
[----:B-1----:R-:W-:-:S05]  /*0260*/  FADD R8, R15, R8 ;  /* 0x000000080f087221 */ /* 0x002fca0000000000 */
[----:B------:R-:W1:Y:S02]  /*0270*/  SHFL.BFLY PT, R3, R8, 0x4, 0x1f ;  /* 0x0c801f0008037f89 */ /* 0x000e6400000e0000 */
[----:B-1----:R-:W-:-:S05]  /*0280*/  FADD R10, R8, R3 ;  /* 0x00000003080a7221 */ /* 0x002fca0000000000 */
[----:B------:R-:W1:Y:S02]  /*0290*/  SHFL.BFLY PT, R3, R10, 0x2, 0x1f ;  /* 0x0c401f000a037f89 */ /* 0x000e6400000e0000 */
[----:B-1----:R-:W-:Y:S02]  /*02a0*/  FADD R18, R10, R3 ;  /* 0x000000030a127221 */ /* 0x002fe40000000000 */
[----:B------:R-:W1:Y:S03]  /*02b0*/  LDC.64 R2, c[0x0][0x218] ;  /* 0x00008600ff027b82 */ /* 0x000e660000000a00 */
[----:B------:R-:W2:Y:S01]  /*02c0*/  SHFL.BFLY PT, R27, R18, 0x1, 0x1f ;  /* 0x0c201f00121b7f89 */ /* 0x000ea200000e0000 */
[----:B------:R-:W-:-:S04]  /*02d0*/  SHF.R.U32.HI R15, RZ, 0x3, R23 ;  /* 0x00000003ff0f7819 */ /* 0x000fc80000011617 */
[----:B------:R-:W-:Y:S01]  /*02e0*/  LOP3.LUT R15, R15, 0x4, RZ, 0xc0, !PT ;  /* 0x000000040f0f7812 */ /* 0x000fe200078ec0ff */
[----:B-1----:R-:W-:-:S04]  /*02f0*/  IMAD.WIDE R2, R9, 0x4, R2 ;  /* 0x0000000409027825 */ /* 0x002fc800078e0202 */
[----:B--2---:R-:W-:Y:S01]  /*0300*/  FADD R22, R18, R27 ;  /* 0x0000001b12167221 */ /* 0x004fe20000000000 */
[----:B------:R-:W2:Y:S04]  /*0310*/  LDG.E.128 R8, desc[UR6][R2.64] ;  /* 0x0000000602087981 */ /* 0x000ea8000c1e1d00 */
[----:B------:R-:W-:Y:S01]  /*0320*/  @!P1 STS [R15+UR4], R22 ;  /* 0x000000160f009988 */ /* 0x000fe20008000804 */
[----:B------:R-:W-:Y:S06]  /*0330*/  BAR.SYNC.DEFER_BLOCKING 0x0 ;  /* 0x0000000000007b1d */ /* 0x000fec0000010000 */
[----:B------:R-:W1:Y:S01]  /*0340*/  @!P2 LDS R14, [R12+UR4] ;  /* 0x000000040c0ea984 */ /* 0x000e620008000800 */
[----:B------:R-:W-:-:S04]  /*0350*/  LOP3.LUT R18, R23, 0x1, RZ, 0xc0, !PT ;  /* 0x0000000117127812 */ /* 0x000fc800078ec0ff */
[----:B------:R-:W-:-:S04]  /*0360*/  ISETP.NE.U32.AND P0, PT, R18, 0x1, PT ;  /* 0x000000011200780c */ /* 0x000fc80003f05070 */
[----:B------:R-:W-:Y:S01]  /*0370*/  ISETP.LT.AND P0, PT, R23, 0x2, P0 ;  /* 0x000000021700780c */ /* 0x000fe20000701270 */
[----:B-1----:R-:W1:Y:S02]  /*0380*/  SHFL.BFLY PT, R27, R14, 0x1, 0x1f ;  /* 0x0c201f000e1b7f89 */ /* 0x002e6400000e0000 */
[----:B-1----:R-:W-:-:S10]  /*0390*/  FADD R26, R14, R27 ;  /* 0x0000001b0e1a7221 */ /* 0x002fd40000000000 */
[----:B------:R-:W-:Y:S01]  /*03a0*/  @P0 STS [R12+UR4], R26 ;  /* 0x0000001a0c000988 */ /* 0x000fe20008000804 */
[----:B------:R-:W-:Y:S06]  /*03b0*/  BAR.SYNC.DEFER_BLOCKING 0x0 ;  /* 0x0000000000007b1d */ /* 0x000fec0000010000 */
[----:B------:R-:W1:Y:S02]  /*03c0*/  LDS R18, [UR4] ;  /* 0x00000004ff127984 */ /* 0x000e640008000800 */
[----:B-1----:R-:W-:-:S04]  /*03d0*/  FADD R18, RZ, R18 ;  /* 0x00000012ff127221 */ /* 0x002fc80000000000 */
[----:B------:R-:W-:-:S04]  /*03e0*/  FMUL R18, R18, 0.00390625 ;  /* 0x3b80000012127820 */ /* 0x000fc80000400000 */
[--C-:B0-----:R-:W-:Y:S01]  /*03f0*/  FADD R20, R5, -R18.reuse ;  /* 0x8000001205147221 */ /* 0x101fe20000000000 */
[----:B------:R-:W-:-:S03]  /*0400*/  FADD R27, R4, -R18 ;  /* 0x80000012041b7221 */ /* 0x000fc60000000000 */
[----:B------:R-:W-:Y:S01]  /*0410*/  FMUL R20, R20, R20 ;  /* 0x0000001414147220 */ /* 0x000fe20000400000 */
[----:B------:R-:W-:-:S03]  /*0420*/  FADD R29, R6, -R18 ;  /* 0x80000012061d7221 */ /* 0x000fc60000000000 */
[----:B------:R-:W-:Y:S01]  /*0430*/  FFMA R20, R27, R27, R20 ;  /* 0x0000001b1b147223 */ /* 0x000fe20000000014 */
[----:B------:R-:W-:-:S03]  /*0440*/  FADD R14, R7, -R18 ;  /* 0x80000012070e7221 */ /* 0x000fc60000000000 */
[----:B------:R-:W-:-:S04]  /*0450*/  FFMA R21, R29, R29, R20 ;  /* 0x0000001d1d157223 */ /* 0x000fc80000000014 */
[----:B------:R-:W-:-:S05]  /*0460*/  FFMA R21, R14, R14, R21 ;  /* 0x0000000e0e157223 */ /* 0x000fca0000000015 */
[----:B------:R-:W0:Y:S02]  /*0470*/  SHFL.BFLY PT, R20, R21, 0x10, 0x1f ;  /* 0x0e001f0015147f89 */ /* 0x000e2400000e0000 */
[----:B0-----:R-:W-:-:S05]  /*0480*/  FADD R20, R21, R20 ;  /* 0x0000001415147221 */ /* 0x001fca0000000000 */
[----:B------:R-:W0:Y:S02]  /*0490*/  SHFL.BFLY PT, R22, R20, 0x8, 0x1f ;  /* 0x0d001f0014167f89 */ /* 0x000e2400000e0000 */
[----:B0-----:R-:W-:-:S05]  /*04a0*/  FADD R22, R20, R22 ;  /* 0x0000001614167221 */ /* 0x001fca0000000000 */
[----:B------:R-:W0:Y:S02]  /*04b0*/  SHFL.BFLY PT, R24, R22, 0x4, 0x1f ;  /* 0x0c801f0016187f89 */ /* 0x000e2400000e0000 */
[----:B0-----:R-:W-:-:S05]  /*04c0*/  FADD R24, R22, R24 ;  /* 0x0000001816187221 */ /* 0x001fca0000000000 */
[----:B------:R-:W0:Y:S02]  /*04d0*/  SHFL.BFLY PT, R26, R24, 0x2, 0x1f ;  /* 0x0c401f00181a7f89 */ /* 0x000e2400000e0000 */
[----:B0-----:R-:W-:-:S05]  /*04e0*/  FADD R26, R24, R26 ;  /* 0x0000001a181a7221 */ /* 0x001fca0000000000 */
[----:B------:R-:W0:Y:S02]  /*04f0*/  SHFL.BFLY PT, R28, R26, 0x1, 0x1f ;  /* 0x0c201f001a1c7f89 */ /* 0x000e2400000e0000 */
[----:B0-----:R-:W-:Y:S01]  /*0500*/  FADD R28, R26, R28 ;  /* 0x0000001c1a1c7221 */ /* 0x001fe20000000000 */
[----:B------:R-:W-:Y:S06]  /*0510*/  BAR.SYNC.DEFER_BLOCKING 0x0 ;  /* 0x0000000000007b1d */ /* 0x000fec0000010000 */
[----:B------:R-:W-:Y:S02]  /*0520*/  @!P1 STS [R15+UR4], R28 ;  /* 0x0000001c0f009988 */ /* 0x000fe40008000804 */
[----:B------:R-:W-:Y:S06]  /*0530*/  BAR.SYNC.DEFER_BLOCKING 0x0 ;  /* 0x0000000000007b1d */ /* 0x000fec0000010000 */
[----:B------:R-:W0:Y:S04]  /*0540*/  @!P2 LDS R13, [R12+UR4] ;  /* 0x000000040c0da984 */ /* 0x000e280008000800 */
[----:B0-----:R-:W0:Y:S02]  /*0550*/  SHFL.BFLY PT, R20, R13, 0x1, 0x1f ;  /* 0x0c201f000d147f89 */ /* 0x001e2400000e0000 */
[----:B0-----:R-:W-:-:S05]  /*0560*/  FADD R13, R13, R20 ;  /* 0x000000140d0d7221 */ /* 0x001fca0000000000 */
[----:B------:R-:W-:Y:S01]  /*0570*/  @P0 STS [R12+UR4], R13 ;  /* 0x0000000d0c000988 */ /* 0x000fe20008000804 */
[----:B------:R-:W-:Y:S06]  /*0580*/  BAR.SYNC.DEFER_BLOCKING 0x0 ;  /* 0x0000000000007b1d */ /* 0x000fec0000010000 */
[----:B------:R-:W0:Y:S01]  /*0590*/  LDS R20, [UR4] ;  /* 0x00000004ff147984 */ /* 0x000e220008000800 */
[----:B------:R-:W-:Y:S01]  /*05a0*/  HFMA2.MMA R21, -RZ, RZ, 0.9375, 0 ;  /* 0x3b800000ff157435 */ /* 0x000fe200000001ff */
[----:B------:R-:W-:Y:S01]  /*05b0*/  LOP3.LUT P0, RZ, R23, 0x3f, RZ, 0xc0, !PT ;  /* 0x0000003f17ff7812 */ /* 0x000fe2000780c0ff */
[----:B------:R-:W-:Y:S01]  /*05c0*/  FADD R15, R5, -R18 ;  /* 0x80000012050f7221 */ /* 0x000fe20000000000 */
[----:B0-----:R-:W-:-:S07]  /*05d0*/  FADD R20, RZ, R20 ;  /* 0x00000014ff147221 */ /* 0x001fce0000000000 */
[----:B------:R-:W-:Y:S02]  /*05e0*/  FFMA R22, R20, R21, 9.9999997473787516356e-06 ;  /* 0x3727c5ac14167423 */ /* 0x000fe40000000015 */
[----:B------:R-:W0:Y:S04]  /*05f0*/  LDC.64 R20, c[0x0][0x238] ;  /* 0x00008e00ff147b82 */ /* 0x000e280000000a00 */
[----:B------:R-:W1:Y:S02]  /*0600*/  MUFU.RSQ R22, R22 ;  /* 0x0000001600167308 */ /* 0x000e640000001400 */
[-C--:B-1----:R-:W-:Y:S01]  /*0610*/  FMUL R12, R29, R22.reuse ;  /* 0x000000161d0c7220 */ /* 0x082fe20000400000 */
[----:B------:R-:W-:-:S03]  /*0620*/  FMUL R23, R27, R22 ;  /* 0x000000161b177220 */ /* 0x000fc60000400000 */
[----:B---3--:R-:W-:Y:S02]  /*0630*/  FFMA R27, R0, R12, R25 ;  /* 0x0000000c001b7223 */ /* 0x008fe40000000019 */
[----:B------:R-:W1:Y:S01]  /*0640*/  LDC.64 R12, c[0x0][0x248] ;  /* 0x00009200ff0c7b82 */ /* 0x000e620000000a00 */
[-C--:B------:R-:W-:Y:S01]  /*0650*/  FMUL R26, R14, R22.reuse ;  /* 0x000000160e1a7220 */ /* 0x080fe20000400000 */
[----:B------:R-:W-:-:S06]  /*0660*/  FMUL R24, R15, R22 ;  /* 0x000000160f187220 */ /* 0x000fcc0000400000 */
[----:B------:R-:W3:Y:S01]  /*0670*/  LDC.64 R14, c[0x0][0x240] ;  /* 0x00009000ff0e7b82 */ /* 0x000ee20000000a00 */
[C-C-:B------:R-:W-:Y:S01]  /*0680*/  FFMA R23, R0.reuse, R23, R25.reuse ;  /* 0x0000001700177223 */ /* 0x140fe20000000019 */
[C-C-:B------:R-:W-:Y:S01]  /*0690*/  FFMA R24, R0.reuse, R24, R25.reuse ;  /* 0x0000001800187223 */ /* 0x140fe20000000019 */
[----:B------:R-:W-:Y:S01]  /*06a0*/  FFMA R26, R0, R26, R25 ;  /* 0x0000001a001a7223 */ /* 0x000fe20000000019 */
[----:B0-----:R-:W-:-:S04]  /*06b0*/  IMAD.WIDE R20, R19, 0x4, R20 ;  /* 0x0000000413147825 */ /* 0x001fc800078e0214 */
[----:B--2---:R-:W-:Y:S01]  /*06c0*/  FADD R8, R8, R23 ;  /* 0x0000001708087221 */ /* 0x004fe20000000000 */
[----:B------:R-:W-:Y:S01]  /*06d0*/  FADD R10, R10, R27 ;  /* 0x0000001b0a0a7221 */ /* 0x000fe20000000000 */
[----:B------:R-:W-:Y:S01]  /*06e0*/  FADD R9, R9, R24 ;  /* 0x0000001809097221 */ /* 0x000fe20000000000 */
[----:B------:R-:W-:Y:S01]  /*06f0*/  FADD R11, R11, R26 ;  /* 0x0000001a0b0b7221 */ /* 0x000fe20000000000 */
[----:B------:R0:W-:Y:S04]  /*0700*/  @!P0 STG.E desc[UR6][R20.64], R0 ;  /* 0x0000000014008986 */ /* 0x0001e8000c101906 */
[----:B------:R0:W-:Y:S01]  /*0710*/  STG.E.128 desc[UR6][R16.64], R4 ;  /* 0x0000000410007986 */ /* 0x0001e2000c101d06 */
[----:B-1----:R-:W-:-:S03]  /*0720*/  IMAD.WIDE R12, R19, 0x4, R12 ;  /* 0x00000004130c7825 */ /* 0x002fc600078e020c */
[----:B------:R0:W-:Y:S04]  /*0730*/  STG.E.128 desc[UR6][R2.64], R8 ;  /* 0x0000000802007986 */ /* 0x0001e8000c101d06 */
[----:B------:R0:W-:Y:S01]  /*0740*/  @!P0 STG.E desc[UR6][R12.64], R22 ;  /* 0x000000160c008986 */ /* 0x0001e2000c101906 */
[----:B---3--:R-:W-:Y:S01]  /*0750*/  IMAD.WIDE R14, R19, 0x4, R14 ;  /* 0x00000004130e7825 */ /* 0x008fe200078e020e */
[----:B0-----:R-:W-:Y:S06]  /*0760*/  @P0 EXIT ;  /* 0x000000000000094d */ /* 0x001fec0003800000 */
[----:B------:R-:W-:Y:S01]  /*0770*/  STG.E desc[UR6][R14.64], R18 ;  /* 0x000000120e007986 */ /* 0x000fe2000c101906 */
[----:B------:R-:W-:Y:S05]  /*0780*/  EXIT ;  /* 0x000000000000794d */ /* 0x000fea0003800000 */
.L_x_0:
[----:B------:R-:W-:-:S00]  /*0790*/  BRA `(.L_x_0) ;  /* 0xfffffffc00fc7947 */ /* 0x000fc0000383ffff */
[----:B------:R-:W-:-:S00]  /*07a0*/  NOP ;  /* 0x0000000000007918 */ /* 0x000fc00000000000 */
        /* <DEDUP_REMOVED lines=13> */
.L_x_1:


//--------------------- .nv.global.init           --------------------------
	.section	.nv.global.init,"aw",@progbits
.nv.global.init:
	.type		_$_str,@object
	.size		_$_str,(.L_0 - _$_str)
_$_str:
        /*0000*/ 	.byte	0x5f, 0x5f, 0x43, 0x55, 0x44, 0x41, 0x5f, 0x46, 0x54, 0x5a, 0x00
.L_0:


//--------------------- .nv.shared.triton_per_fused__native_batch_norm_legit_add_convolution_repeat_12 --------------------------
	.section	.nv.shared.triton_per_fused__native_batch_norm_legit_add_convolution_repeat_12,"aw",@nobits
	.sectionflags	@""
	.align	16
	.zero		1024


//--------------------- .nv.constant0.triton_per_fused__native_batch_norm_legit_add_convolution_repeat_12 --------------------------
	.section	.nv.constant0.triton_per_fused__native_batch_norm_legit_add_convolution_repeat_12,"a",@progbits
	.sectionflags	@""
	.align	4
.nv.constant0.triton_per_fused__native_batch_norm_legit_add_convolution_repeat_12:
	.zero		600
